//
// Generated by NVIDIA NVVM Compiler
//
// Compiler Build ID: CL-36424714
// Cuda compilation tools, release 13.0, V13.0.88
// Based on NVVM 20.0.0
//

.version 9.0
.target sm_100
.address_size 64

	// .globl	cuda_prep1

.visible .entry cuda_prep1(
	.param .u16 cuda_prep1_param_0,
	.param .u64 .ptr .align 1 cuda_prep1_param_1,
	.param .u64 .ptr .align 1 cuda_prep1_param_2,
	.param .u32 cuda_prep1_param_3
)
{
	.reg .pred 	%p<10>;
	.reg .b16 	%rs<14>;
	.reg .b32 	%r<15>;
	.reg .b64 	%rd<15>;

	ld.param.u16 	%rs2, [cuda_prep1_param_0];
	ld.param.u64 	%rd6, [cuda_prep1_param_1];
	ld.param.u64 	%rd7, [cuda_prep1_param_2];
	ld.param.u32 	%r6, [cuda_prep1_param_3];
	cvta.to.global.u64 	%rd1, %rd7;
	cvta.to.global.u64 	%rd2, %rd6;
	mov.u32 	%r7, %ctaid.x;
	mov.u32 	%r8, %ntid.x;
	mov.u32 	%r9, %tid.x;
	mad.lo.s32 	%r1, %r7, %r8, %r9;
	mov.u32 	%r10, %ctaid.y;
	mov.u32 	%r11, %ntid.y;
	mov.u32 	%r12, %tid.y;
	mad.lo.s32 	%r13, %r10, %r11, %r12;
	cvt.u32.u16 	%r3, %rs2;
	setp.ge.s32 	%p1, %r1, %r3;
	setp.ge.u32 	%p2, %r13, %r3;
	or.pred  	%p3, %p1, %p2;
	@%p3 bra 	$L__BB0_12;
	mad.lo.s32 	%r4, %r1, %r3, %r13;
	mul.lo.s32 	%r5, %r4, %r6;
	cvt.s64.s32 	%rd8, %r4;
	add.s64 	%rd3, %rd2, %rd8;
	ld.global.u8 	%rs3, [%rd3];
	setp.eq.s16 	%p4, %rs3, 0;
	@%p4 bra 	$L__BB0_4;
	cvt.s64.s32 	%rd9, %r5;
	add.s64 	%rd4, %rd1, %rd9;
	mov.b16 	%rs4, 10;
	st.global.u8 	[%rd4], %rs4;
	st.global.u8 	[%rd4+1], %rs4;
	st.global.u8 	[%rd4+2], %rs4;
	st.global.u8 	[%rd4+3], %rs4;
	setp.lt.s32 	%p5, %r6, 5;
	@%p5 bra 	$L__BB0_12;
	mov.b16 	%rs5, 11;
	st.global.u8 	[%rd4+4], %rs5;
	st.global.u8 	[%rd4+5], %rs5;
	bra.uni 	$L__BB0_12;
$L__BB0_4:
	cvt.u64.u16 	%rd10, %rs2;
	add.s64 	%rd11, %rd3, %rd10;
	ld.global.u8 	%rs6, [%rd11];
	setp.eq.s16 	%p6, %rs6, 0;
	cvt.s64.s32 	%rd12, %r5;
	add.s64 	%rd5, %rd1, %rd12;
	@%p6 bra 	$L__BB0_6;
	mov.b16 	%rs7, 10;
	st.global.u8 	[%rd5], %rs7;
$L__BB0_6:
	sub.s32 	%r14, %r4, %r3;
	cvt.s64.s32 	%rd13, %r14;
	add.s64 	%rd14, %rd2, %rd13;
	ld.global.u8 	%rs8, [%rd14];
	setp.eq.s16 	%p7, %rs8, 0;
	@%p7 bra 	$L__BB0_8;
	mov.b16 	%rs9, 10;
	st.global.u8 	[%rd5+1], %rs9;
$L__BB0_8:
	ld.global.u8 	%rs10, [%rd3+1];
	setp.eq.s16 	%p8, %rs10, 0;
	@%p8 bra 	$L__BB0_10;
	mov.b16 	%rs11, 10;
	st.global.u8 	[%rd5+2], %rs11;
$L__BB0_10:
	ld.global.u8 	%rs12, [%rd3+-1];
	setp.eq.s16 	%p9, %rs12, 0;
	@%p9 bra 	$L__BB0_12;
	mov.b16 	%rs13, 10;
	st.global.u8 	[%rd5+3], %rs13;
$L__BB0_12:
	ret;

}


// ===== COMPILED SASS (sm_100) =====

	.target	sm_100

	.elftype	@"ET_EXEC"


//--------------------- .note.nv.tkinfo           --------------------------
	.section	.note.nv.tkinfo,"",@"SHT_NOTE"
	.sectionflags	@"SHF_NOTE_NV_TKINFO"
	.tkinfo
        /*0018*/ 	.word	0x00000002
        /*0030*/ 	.string	""
        /*0030*/ 	.string	"ptxas"
        /*0030*/ 	.string	"Cuda compilation tools, release 13.0, V13.0.88"
        /*0030*/ 	.string	"Build cuda_13.0.r13.0/compiler.36424714_0"
        /*0030*/ 	.string	"-arch sm_100 -m 64 "



//--------------------- .note.nv.cuinfo           --------------------------
	.section	.note.nv.cuinfo,"",@"SHT_NOTE"
	.sectionflags	@"SHF_NOTE_NV_CUINFO"
        /*0018*/ 	.short	0x0002
        /*001a*/ 	.short	0x0064
        /*001c*/ 	.short	0x0082
	.zero		2


//--------------------- .nv.info                  --------------------------
	.section	.nv.info,"",@"SHT_CUDA_INFO"
	.align	4


	//----- nvinfo : EIATTR_REGCOUNT
	.align		4
        /*0000*/ 	.byte	0x04, 0x2f
        /*0002*/ 	.short	(.L_1 - .L_0)
	.align		4
.L_0:
        /*0004*/ 	.word	index@(cuda_prep1)
        /*0008*/ 	.word	0x0000000d


	//----- nvinfo : EIATTR_FRAME_SIZE
	.align		4
.L_1:
        /*000c*/ 	.byte	0x04, 0x11
        /*000e*/ 	.short	(.L_3 - .L_2)
	.align		4
.L_2:
        /*0010*/ 	.word	index@(cuda_prep1)
        /*0014*/ 	.word	0x00000000


	//----- nvinfo : EIATTR_MIN_STACK_SIZE
	.align		4
.L_3:
        /*0018*/ 	.byte	0x04, 0x12
        /*001a*/ 	.short	(.L_5 - .L_4)
	.align		4
.L_4:
        /*001c*/ 	.word	index@(cuda_prep1)
        /*0020*/ 	.word	0x00000000
.L_5:


//--------------------- .nv.compat                --------------------------
	.section	.nv.compat,"",@"SHT_CUDA_COMPAT_INFO"
	.align	4
        /*0000*/ 	.byte	0x02, 0x09, 0x00, 0x00, 0x02, 0x02, 0x01, 0x00, 0x02, 0x05, 0x05, 0x00, 0x03, 0x07, 0x01, 0x01
        /*0010*/ 	.byte	0x02, 0x03, 0x00, 0x00, 0x02, 0x06, 0x01, 0x00, 0x04, 0x0b, 0x08, 0x00, 0x09, 0x00, 0x00, 0x00
        /*0020*/ 	.byte	0x00, 0x00, 0x00, 0x00


//--------------------- .nv.info.cuda_prep1       --------------------------
	.section	.nv.info.cuda_prep1,"",@"SHT_CUDA_INFO"
	.sectionflags	@""
	.align	4


	//----- nvinfo : EIATTR_CUDA_API_VERSION
	.align		4
        /*0000*/ 	.byte	0x04, 0x37
        /*0002*/ 	.short	(.L_7 - .L_6)
.L_6:
        /*0004*/ 	.word	0x00000082


	//----- nvinfo : EIATTR_KPARAM_INFO
	.align		4
.L_7:
        /*0008*/ 	.byte	0x04, 0x17
        /*000a*/ 	.short	(.L_9 - .L_8)
.L_8:
        /*000c*/ 	.word	0x00000000
        /*0010*/ 	.short	0x0003
        /*0012*/ 	.short	0x0018
        /*0014*/ 	.byte	0x00, 0xf0, 0x11, 0x00


	//----- nvinfo : EIATTR_KPARAM_INFO
	.align		4
.L_9:
        /*0018*/ 	.byte	0x04, 0x17
        /*001a*/ 	.short	(.L_11 - .L_10)
.L_10:
        /*001c*/ 	.word	0x00000000
        /*0020*/ 	.short	0x0002
        /*0022*/ 	.short	0x0010
        /*0024*/ 	.byte	0x00, 0xf5, 0x21, 0x00


	//----- nvinfo : EIATTR_KPARAM_INFO
	.align		4
.L_11:
        /*0028*/ 	.byte	0x04, 0x17
        /*002a*/ 	.short	(.L_13 - .L_12)
.L_12:
        /*002c*/ 	.word	0x00000000
        /*0030*/ 	.short	0x0001
        /*0032*/ 	.short	0x0008
        /*0034*/ 	.byte	0x00, 0xf5, 0x21, 0x00


	//----- nvinfo : EIATTR_KPARAM_INFO
	.align		4
.L_13:
        /*0038*/ 	.byte	0x04, 0x17
        /*003a*/ 	.short	(.L_15 - .L_14)
.L_14:
        /*003c*/ 	.word	0x00000000
        /*0040*/ 	.short	0x0000
        /*0042*/ 	.short	0x0000
        /*0044*/ 	.byte	0x00, 0xf0, 0x09, 0x00


	//----- nvinfo : EIATTR_SPARSE_MMA_MASK
	.align		4
.L_15:
        /*0048*/ 	.byte	0x03, 0x50
        /*004a*/ 	.short	0x0000


	//----- nvinfo : EIATTR_MAXREG_COUNT
	.align		4
        /*004c*/ 	.byte	0x03, 0x1b
        /*004e*/ 	.short	0x00ff


	//----- nvinfo : EIATTR_MERCURY_ISA_VERSION
	.align		4
        /*0050*/ 	.byte	0x03, 0x5f
        /*0052*/ 	.short	0x0101


	//----- nvinfo : EIATTR_VRC_CTA_INIT_COUNT
	.align		4
        /*0054*/ 	.byte	0x02, 0x4a
	.zero		1
	.zero		1


	//----- nvinfo : EIATTR_EXIT_INSTR_OFFSETS
	.align		4
        /*0058*/ 	.byte	0x04, 0x1c
        /*005a*/ 	.short	(.L_17 - .L_16)


	//   ....[0]....
.L_16:
        /*005c*/ 	.word	0x000000d0


	//   ....[1]....
        /*0060*/ 	.word	0x00000210


	//   ....[2]....
        /*0064*/ 	.word	0x00000250


	//   ....[3]....
        /*0068*/ 	.word	0x000003f0


	//   ....[4]....
        /*006c*/ 	.word	0x00000420


	//----- nvinfo : EIATTR_CRS_STACK_SIZE
	.align		4
.L_17:
        /*0070*/ 	.byte	0x04, 0x1e
        /*0072*/ 	.short	(.L_19 - .L_18)
.L_18:
        /*0074*/ 	.word	0x00000000


	//----- nvinfo : EIATTR_CBANK_PARAM_SIZE
	.align		4
.L_19:
        /*0078*/ 	.byte	0x03, 0x19
        /*007a*/ 	.short	0x001c


	//----- nvinfo : EIATTR_PARAM_CBANK
	.align		4
        /*007c*/ 	.byte	0x04, 0x0a
        /*007e*/ 	.short	(.L_21 - .L_20)
	.align		4
.L_20:
        /*0080*/ 	.word	index@(.nv.constant0.cuda_prep1)
        /*0084*/ 	.short	0x0380
        /*0086*/ 	.short	0x001c


	//----- nvinfo : EIATTR_SW_WAR
	.align		4
.L_21:
        /*0088*/ 	.byte	0x04, 0x36
        /*008a*/ 	.short	(.L_23 - .L_22)
.L_22:
        /*008c*/ 	.word	0x00000008
.L_23:


//--------------------- .nv.callgraph             --------------------------
	.section	.nv.callgraph,"",@"SHT_CUDA_CALLGRAPH"
	.align	4
	.sectionentsize	8
	.align		4
        /*0000*/ 	.word	0x00000000
	.align		4
        /*0004*/ 	.word	0xffffffff
	.align		4
        /*0008*/ 	.word	0x00000000
	.align		4
        /*000c*/ 	.word	0xfffffffe
	.align		4
        /*0010*/ 	.word	0x00000000
	.align		4
        /*0014*/ 	.word	0xfffffffd
	.align		4
        /*0018*/ 	.word	0x00000000
	.align		4
        /*001c*/ 	.word	0xfffffffc


//--------------------- .text.cuda_prep1          --------------------------
	.section	.text.cuda_prep1,"ax",@progbits
	.align	128
        .global         cuda_prep1
        .type           cuda_prep1,@function
        .size           cuda_prep1,(.L_x_2 - cuda_prep1)
        .other          cuda_prep1,@"STO_CUDA_ENTRY STV_DEFAULT"
cuda_prep1:
.text.cuda_prep1:
[----:B------:R-:W-:Y:S01]  /*0000*/  LDC R1, c[0x0][0x37c] ;  /* 0x0000df00ff017b82 */ /* 0x000fe20000000800 */
[----:B------:R-:W0:Y:S07]  /*0010*/  S2R R2, SR_TID.Y ;  /* 0x0000000000027919 */ /* 0x000e2e0000002200 */
[----:B------:R-:W1:Y:S01]  /*0020*/  LDC R0, c[0x0][0x360] ;  /* 0x0000d800ff007b82 */ /* 0x000e620000000800 */
[----:B------:R-:W2:Y:S01]  /*0030*/  LDCU UR4, c[0x0][0x380] ;  /* 0x00007000ff0477ac */ /* 0x000ea20008000800 */
[----:B------:R-:W1:Y:S06]  /*0040*/  S2R R5, SR_TID.X ;  /* 0x0000000000057919 */ /* 0x000e6c0000002100 */
[----:B------:R-:W0:Y:S08]  /*0050*/  S2UR UR6, SR_CTAID.Y ;  /* 0x00000000000679c3 */ /* 0x000e300000002600 */
[----:B------:R-:W0:Y:S01]  /*0060*/  LDC R3, c[0x0][0x364] ;  /* 0x0000d900ff037b82 */ /* 0x000e220000000800 */
[----:B--2---:R-:W-:-:S07]  /*0070*/  ULOP3.LUT UR4, UR4, 0xffff, URZ, 0xc0, !UPT ;  /* 0x0000ffff04047892 */ /* 0x004fce000f8ec0ff */
[----:B------:R-:W1:Y:S01]  /*0080*/  S2UR UR5, SR_CTAID.X ;  /* 0x00000000000579c3 */ /* 0x000e620000002500 */
[----:B0-----:R-:W-:-:S05]  /*0090*/  IMAD R3, R3, UR6, R2 ;  /* 0x0000000603037c24 */ /* 0x001fca000f8e0202 */
[----:B------:R-:W-:Y:S01]  /*00a0*/  ISETP.GE.U32.AND P0, PT, R3, UR4, PT ;  /* 0x0000000403007c0c */ /* 0x000fe2000bf06070 */
[----:B-1----:R-:W-:-:S05]  /*00b0*/  IMAD R0, R0, UR5, R5 ;  /* 0x0000000500007c24 */ /* 0x002fca000f8e0205 */
[----:B------:R-:W-:-:S13]  /*00c0*/  ISETP.GE.OR P0, PT, R0, UR4, P0 ;  /* 0x0000000400007c0c */ /* 0x000fda0008706670 */
[----:B------:R-:W-:Y:S05]  /*00d0*/  @P0 EXIT ;  /* 0x000000000000094d */ /* 0x000fea0003800000 */
[----:B------:R-:W0:Y:S01]  /*00e0*/  LDCU.64 UR8, c[0x0][0x388] ;  /* 0x00007100ff0877ac */ /* 0x000e220008000a00 */
[----:B------:R-:W-:Y:S01]  /*00f0*/  IMAD R0, R0, UR4, R3 ;  /* 0x0000000400007c24 */ /* 0x000fe2000f8e0203 */
[----:B------:R-:W1:Y:S01]  /*0100*/  LDC R7, c[0x0][0x398] ;  /* 0x0000e600ff077b82 */ /* 0x000e620000000800 */
[----:B------:R-:W2:Y:S03]  /*0110*/  LDCU.64 UR6, c[0x0][0x358] ;  /* 0x00006b00ff0677ac */ /* 0x000ea60008000a00 */
[----:B0-----:R-:W-:-:S04]  /*0120*/  IADD3 R2, P0, PT, R0, UR8, RZ ;  /* 0x0000000800027c10 */ /* 0x001fc8000ff1e0ff */
[----:B------:R-:W-:-:S05]  /*0130*/  LEA.HI.X.SX32 R3, R0, UR9, 0x1, P0 ;  /* 0x0000000900037c11 */ /* 0x000fca00080f0eff */
[----:B--2---:R-:W2:Y:S01]  /*0140*/  LDG.E.U8 R4, desc[UR6][R2.64] ;  /* 0x0000000602047981 */ /* 0x004ea2000c1e1100 */
[----:B-1----:R-:W-:Y:S01]  /*0150*/  IMAD R5, R0, R7, RZ ;  /* 0x0000000700057224 */ /* 0x002fe200078e02ff */
[----:B--2---:R-:W-:-:S13]  /*0160*/  ISETP.NE.AND P0, PT, R4, RZ, PT ;  /* 0x000000ff0400720c */ /* 0x004fda0003f05270 */
[----:B------:R-:W-:Y:S05]  /*0170*/  @!P0 BRA `(.L_x_0) ;  /* 0x0000000000388947 */ /* 0x000fea0003800000 */
[----:B------:R-:W0:Y:S01]  /*0180*/  LDCU.64 UR10, c[0x0][0x390] ;  /* 0x00007200ff0a77ac */ /* 0x000e220008000a00 */
[----:B------:R-:W-:Y:S01]  /*0190*/  IMAD.MOV.U32 R0, RZ, RZ, 0xa ;  /* 0x0000000aff007424 */ /* 0x000fe200078e00ff */
[----:B0-----:R-:W-:-:S04]  /*01a0*/  IADD3 R2, P0, PT, R5, UR10, RZ ;  /* 0x0000000a05027c10 */ /* 0x001fc8000ff1e0ff */
[----:B------:R-:W-:Y:S02]  /*01b0*/  LEA.HI.X.SX32 R3, R5, UR11, 0x1, P0 ;  /* 0x0000000b05037c11 */ /* 0x000fe400080f0eff */
[----:B------:R-:W-:-:S03]  /*01c0*/  ISETP.GE.AND P0, PT, R7, 0x5, PT ;  /* 0x000000050700780c */ /* 0x000fc60003f06270 */
[----:B------:R0:W-:Y:S04]  /*01d0*/  STG.E.U8 desc[UR6][R2.64], R0 ;  /* 0x0000000002007986 */ /* 0x0001e8000c101106 */
[----:B------:R0:W-:Y:S04]  /*01e0*/  STG.E.U8 desc[UR6][R2.64+0x1], R0 ;  /* 0x0000010002007986 */ /* 0x0001e8000c101106 */
[----:B------:R0:W-:Y:S04]  /*01f0*/  STG.E.U8 desc[UR6][R2.64+0x2], R0 ;  /* 0x0000020002007986 */ /* 0x0001e8000c101106 */
[----:B------:R0:W-:Y:S01]  /*0200*/  STG.E.U8 desc[UR6][R2.64+0x3], R0 ;  /* 0x0000030002007986 */ /* 0x0001e2000c101106 */
[----:B------:R-:W-:Y:S05]  /*0210*/  @!P0 EXIT ;  /* 0x000000000000894d */ /* 0x000fea0003800000 */
[----:B0-----:R-:W-:-:S05]  /*0220*/  IMAD.MOV.U32 R0, RZ, RZ, 0xb ;  /* 0x0000000bff007424 */ /* 0x001fca00078e00ff */
[----:B------:R-:W-:Y:S04]  /*0230*/  STG.E.U8 desc[UR6][R2.64+0x4], R0 ;  /* 0x0000040002007986 */ /* 0x000fe8000c101106 */
[----:B------:R-:W-:Y:S01]  /*0240*/  STG.E.U8 desc[UR6][R2.64+0x5], R0 ;  /* 0x0000050002007986 */ /* 0x000fe2000c101106 */
[----:B------:R-:W-:Y:S05]  /*0250*/  EXIT ;  /* 0x000000000000794d */ /* 0x000fea0003800000 */
.L_x_0:
[----:B------:R-:W0:Y:S01]  /*0260*/  LDCU.U16 UR5, c[0x0][0x380] ;  /* 0x00007000ff0577ac */ /* 0x000e220008000400 */
[----:B------:R-:W1:Y:S01]  /*0270*/  LDCU.64 UR10, c[0x0][0x390] ;  /* 0x00007200ff0a77ac */ /* 0x000e620008000a00 */
[----:B0-----:R-:W-:-:S05]  /*0280*/  IADD3 R6, P0, PT, R2, UR5, RZ ;  /* 0x0000000502067c10 */ /* 0x001fca000ff1e0ff */
[----:B------:R-:W-:-:S05]  /*0290*/  IMAD.X R7, RZ, RZ, R3, P0 ;  /* 0x000000ffff077224 */ /* 0x000fca00000e0603 */
[----:B------:R-:W2:Y:S01]  /*02a0*/  LDG.E.U8 R6, desc[UR6][R6.64] ;  /* 0x0000000606067981 */ /* 0x000ea2000c1e1100 */
[----:B------:R-:W-:Y:S01]  /*02b0*/  VIADD R0, R0, -UR4 ;  /* 0x8000000400007c36 */ /* 0x000fe20008000000 */
[----:B-1----:R-:W-:Y:S01]  /*02c0*/  IADD3 R4, P2, PT, R5, UR10, RZ ;  /* 0x0000000a05047c10 */ /* 0x002fe2000ff5e0ff */
[----:B------:R-:W-:-:S03]  /*02d0*/  IMAD.MOV.U32 R10, RZ, RZ, 0xa ;  /* 0x0000000aff0a7424 */ /* 0x000fc600078e00ff */
[C---:B------:R-:W-:Y:S02]  /*02e0*/  IADD3 R8, P1, PT, R0.reuse, UR8, RZ ;  /* 0x0000000800087c10 */ /* 0x040fe4000ff3e0ff */
[----:B------:R-:W-:Y:S02]  /*02f0*/  LEA.HI.X.SX32 R5, R5, UR11, 0x1, P2 ;  /* 0x0000000b05057c11 */ /* 0x000fe400090f0eff */
[----:B------:R-:W-:Y:S02]  /*0300*/  LEA.HI.X.SX32 R9, R0, UR9, 0x1, P1 ;  /* 0x0000000900097c11 */ /* 0x000fe400088f0eff */
[----:B--2---:R-:W-:-:S13]  /*0310*/  ISETP.NE.AND P0, PT, R6, RZ, PT ;  /* 0x000000ff0600720c */ /* 0x004fda0003f05270 */
[----:B------:R-:W-:-:S05]  /*0320*/  @P0 PRMT R7, R10, 0x7610, R7 ;  /* 0x000076100a070816 */ /* 0x000fca0000000007 */
[----:B------:R0:W-:Y:S04]  /*0330*/  @P0 STG.E.U8 desc[UR6][R4.64], R7 ;  /* 0x0000000704000986 */ /* 0x0001e8000c101106 */
[----:B------:R-:W2:Y:S01]  /*0340*/  LDG.E.U8 R8, desc[UR6][R8.64] ;  /* 0x0000000608087981 */ /* 0x000ea2000c1e1100 */
[----:B------:R-:W-:Y:S01]  /*0350*/  IMAD.MOV.U32 R6, RZ, RZ, 0xa ;  /* 0x0000000aff067424 */ /* 0x000fe200078e00ff */
[----:B--2---:R-:W-:-:S13]  /*0360*/  ISETP.NE.AND P0, PT, R8, RZ, PT ;  /* 0x000000ff0800720c */ /* 0x004fda0003f05270 */
[----:B------:R0:W-:Y:S04]  /*0370*/  @P0 STG.E.U8 desc[UR6][R4.64+0x1], R6 ;  /* 0x0000010604000986 */ /* 0x0001e8000c101106 */
[----:B------:R-:W2:Y:S02]  /*0380*/  LDG.E.U8 R0, desc[UR6][R2.64+0x1] ;  /* 0x0000010602007981 */ /* 0x000ea4000c1e1100 */
[----:B--2---:R-:W-:Y:S01]  /*0390*/  ISETP.NE.AND P0, PT, R0, RZ, PT ;  /* 0x000000ff0000720c */ /* 0x004fe20003f05270 */
[----:B------:R-:W-:-:S12]  /*03a0*/  IMAD.MOV.U32 R0, RZ, RZ, 0xa ;  /* 0x0000000aff007424 */ /* 0x000fd800078e00ff */
[----:B------:R-:W-:-:S05]  /*03b0*/  @P0 PRMT R9, R0, 0x7610, R9 ;  /* 0x0000761000090816 */ /* 0x000fca0000000009 */
[----:B------:R0:W-:Y:S04]  /*03c0*/  @P0 STG.E.U8 desc[UR6][R4.64+0x2], R9 ;  /* 0x0000020904000986 */ /* 0x0001e8000c101106 */
[----:B------:R-:W2:Y:S02]  /*03d0*/  LDG.E.U8 R0, desc[UR6][R2.64+-0x1] ;  /* 0xffffff0602007981 */ /* 0x000ea4000c1e1100 */
[----:B--2---:R-:W-:-:S13]  /*03e0*/  ISETP.NE.AND P0, PT, R0, RZ, PT ;  /* 0x000000ff0000720c */ /* 0x004fda0003f05270 */
[----:B0-----:R-:W-:Y:S05]  /*03f0*/  @!P0 EXIT ;  /* 0x000000000000894d */ /* 0x001fea0003800000 */
[----:B------:R-:W-:-:S05]  /*0400*/  IMAD.MOV.U32 R2, RZ, RZ, 0xa ;  /* 0x0000000aff027424 */ /* 0x000fca00078e00ff */
[----:B------:R-:W-:Y:S01]  /*0410*/  STG.E.U8 desc[UR6][R4.64+0x3], R2 ;  /* 0x0000030204007986 */ /* 0x000fe2000c101106 */
[----:B------:R-:W-:Y:S05]  /*0420*/  EXIT ;  /* 0x000000000000794d */ /* 0x000fea0003800000 */
.L_x_1:
[----:B------:R-:W-:-:S00]  /*0430*/  BRA `(.L_x_1) ;  /* 0xfffffffc00fc7947 */ /* 0x000fc0000383ffff */
[----:B------:R-:W-:-:S00]  /*0440*/  NOP ;  /* 0x0000000000007918 */ /* 0x000fc00000000000 */
        /* <DEDUP_REMOVED lines=11> */
.L_x_2:


//--------------------- .nv.shared.reserved.0     --------------------------
	.section	.nv.shared.reserved.0,"aw",@nobits
	.weak		__nv_reservedSMEM_offset_0_alias
	.size		__nv_reservedSMEM_offset_0_alias, 0, 64
	.other		__nv_reservedSMEM_offset_0_alias,@"STO_CUDA_RESERVED_SHARED STV_DEFAULT"
__nv_reservedSMEM_offset_0_alias:
	.zero		0
	.zero		64


//--------------------- .nv.constant0.cuda_prep1  --------------------------
	.section	.nv.constant0.cuda_prep1,"a",@progbits
	.sectionflags	@""
	.align	4
.nv.constant0.cuda_prep1:
	.zero		924


//--------------------- SYMBOLS --------------------------

	.type		.nv.reservedSmem.offset0,@object
	.size		.nv.reservedSmem.offset0,0x4
